	.headerflags	@"EF_CUDA_TEXMODE_UNIFIED EF_CUDA_64BIT_ADDRESS EF_CUDA_ACCELERATORS EF_CUDA_SM90 EF_CUDA_VIRTUAL_SM(EF_CUDA_SM90)"
	.elftype	@"ET_EXEC"


//--------------------- .nv.info                  --------------------------
	.section	.nv.info,"",@"SHT_CUDA_INFO"
	.align	4


	//----- nvinfo : EIATTR_REGCOUNT
	.align		4
        /*0000*/ 	.byte	0x04, 0x2f
        /*0002*/ 	.short	(.L_1 - .L_0)
	.align		4
.L_0:
        /*0004*/ 	.word	index@(triton_poi_fused__prelu_kernel_add_convolution_3)
        /*0008*/ 	.word	0x00000014


	//----- nvinfo : EIATTR_MIN_STACK_SIZE
	.align		4
.L_1:
        /*000c*/ 	.byte	0x04, 0x12
        /*000e*/ 	.short	(.L_3 - .L_2)
	.align		4
.L_2:
        /*0010*/ 	.word	index@(triton_poi_fused__prelu_kernel_add_convolution_3)
        /*0014*/ 	.word	0x00000000


	//----- nvinfo : EIATTR_FRAME_SIZE
	.align		4
.L_3:
        /*0018*/ 	.byte	0x04, 0x11
        /*001a*/ 	.short	(.L_5 - .L_4)
	.align		4
.L_4:
        /*001c*/ 	.word	index@(triton_poi_fused__prelu_kernel_add_convolution_3)
        /*0020*/ 	.word	0x00000000


	//----- nvinfo : EIATTR_MIN_STACK_SIZE
	.align		4
.L_5:
        /*0024*/ 	.byte	0x04, 0x12
        /*0026*/ 	.short	(.L_7 - .L_6)
	.align		4
.L_6:
        /*0028*/ 	.word	index@(triton_poi_fused__prelu_kernel_add_convolution_3)
        /*002c*/ 	.word	0x00000000
.L_7:


//--------------------- .nv.info.triton_poi_fused__prelu_kernel_add_convolution_3 --------------------------
	.section	.nv.info.triton_poi_fused__prelu_kernel_add_convolution_3,"",@"SHT_CUDA_INFO"
	.sectionflags	@""
	.align	4


	//----- nvinfo : EIATTR_CUDA_API_VERSION
	.align		4
        /*0000*/ 	.byte	0x04, 0x37
        /*0002*/ 	.short	(.L_9 - .L_8)
.L_8:
        /*0004*/ 	.word	0x0000007c


	//----- nvinfo : EIATTR_KPARAM_INFO
	.align		4
.L_9:
        /*0008*/ 	.byte	0x04, 0x17
        /*000a*/ 	.short	(.L_11 - .L_10)
.L_10:
        /*000c*/ 	.word	0x00000000
        /*0010*/ 	.short	0x0005
        /*0012*/ 	.short	0x0028
        /*0014*/ 	.byte	0x00, 0xf0, 0x11, 0x00


	//----- nvinfo : EIATTR_KPARAM_INFO
	.align		4
.L_11:
        /*0018*/ 	.byte	0x04, 0x17
        /*001a*/ 	.short	(.L_13 - .L_12)
.L_12:
        /*001c*/ 	.word	0x00000000
        /*0020*/ 	.short	0x0004
        /*0022*/ 	.short	0x0020
        /*0024*/ 	.byte	0x00, 0xf4, 0x21, 0x00


	//----- nvinfo : EIATTR_KPARAM_INFO
	.align		4
.L_13:
        /*0028*/ 	.byte	0x04, 0x17
        /*002a*/ 	.short	(.L_15 - .L_14)
.L_14:
        /*002c*/ 	.word	0x00000000
        /*0030*/ 	.short	0x0003
        /*0032*/ 	.short	0x0018
        /*0034*/ 	.byte	0x00, 0xf4, 0x21, 0x00


	//----- nvinfo : EIATTR_KPARAM_INFO
	.align		4
.L_15:
        /*0038*/ 	.byte	0x04, 0x17
        /*003a*/ 	.short	(.L_17 - .L_16)
.L_16:
        /*003c*/ 	.word	0x00000000
        /*0040*/ 	.short	0x0002
        /*0042*/ 	.short	0x0010
        /*0044*/ 	.byte	0x00, 0xf4, 0x21, 0x00


	//----- nvinfo : EIATTR_KPARAM_INFO
	.align		4
.L_17:
        /*0048*/ 	.byte	0x04, 0x17
        /*004a*/ 	.short	(.L_19 - .L_18)
.L_18:
        /*004c*/ 	.word	0x00000000
        /*0050*/ 	.short	0x0001
        /*0052*/ 	.short	0x0008
        /*0054*/ 	.byte	0x00, 0xf4, 0x21, 0x00


	//----- nvinfo : EIATTR_KPARAM_INFO
	.align		4
.L_19:
        /*0058*/ 	.byte	0x04, 0x17
        /*005a*/ 	.short	(.L_21 - .L_20)
.L_20:
        /*005c*/ 	.word	0x00000000
        /*0060*/ 	.short	0x0000
        /*0062*/ 	.short	0x0000
        /*0064*/ 	.byte	0x00, 0xf4, 0x21, 0x00


	//----- nvinfo : EIATTR_SPARSE_MMA_MASK
	.align		4
.L_21:
        /*0068*/ 	.byte	0x03, 0x50
        /*006a*/ 	.short	0x0000


	//----- nvinfo : EIATTR_MAXREG_COUNT
	.align		4
        /*006c*/ 	.byte	0x03, 0x1b
        /*006e*/ 	.short	0x00ff


	//----- nvinfo : EIATTR_EXIT_INSTR_OFFSETS
	.align		4
        /*0070*/ 	.byte	0x04, 0x1c
        /*0072*/ 	.short	(.L_23 - .L_22)


	//   ....[0]....
.L_22:
        /*0074*/ 	.word	0x00000240


	//   ....[1]....
        /*0078*/ 	.word	0x00000260


	//----- nvinfo : EIATTR_REQNTID
	.align		4
.L_23:
        /*007c*/ 	.byte	0x04, 0x10
        /*007e*/ 	.short	(.L_25 - .L_24)
.L_24:
        /*0080*/ 	.word	0x00000020
        /*0084*/ 	.word	0x00000001
        /*0088*/ 	.word	0x00000001


	//----- nvinfo : EIATTR_CBANK_PARAM_SIZE
	.align		4
.L_25:
        /*008c*/ 	.byte	0x03, 0x19
        /*008e*/ 	.short	0x002c


	//----- nvinfo : EIATTR_PARAM_CBANK
	.align		4
        /*0090*/ 	.byte	0x04, 0x0a
        /*0092*/ 	.short	(.L_27 - .L_26)
	.align		4
.L_26:
        /*0094*/ 	.word	index@(.nv.constant0.triton_poi_fused__prelu_kernel_add_convolution_3)
        /*0098*/ 	.short	0x0210
        /*009a*/ 	.short	0x002c


	//----- nvinfo : EIATTR_SW_WAR
	.align		4
.L_27:
        /*009c*/ 	.byte	0x04, 0x36
        /*009e*/ 	.short	(.L_29 - .L_28)
.L_28:
        /*00a0*/ 	.word	0x00000008
.L_29:


//--------------------- .nv.callgraph             --------------------------
	.section	.nv.callgraph,"",@"SHT_CUDA_CALLGRAPH"
	.align	4
	.sectionentsize	8
	.align		4
        /*0000*/ 	.word	0x00000000
	.align		4
        /*0004*/ 	.word	0xffffffff
	.align		4
        /*0008*/ 	.word	0x00000000
	.align		4
        /*000c*/ 	.word	0xfffffffe
	.align		4
        /*0010*/ 	.word	0x00000000
	.align		4
        /*0014*/ 	.word	0xfffffffd
	.align		4
        /*0018*/ 	.word	0x00000000
	.align		4
        /*001c*/ 	.word	0xfffffffc


//--------------------- .text.triton_poi_fused__prelu_kernel_add_convolution_3 --------------------------
	.section	.text.triton_poi_fused__prelu_kernel_add_convolution_3,"ax",@progbits
	.align	128
        .global         triton_poi_fused__prelu_kernel_add_convolution_3
        .type           triton_poi_fused__prelu_kernel_add_convolution_3,@function
        .size           triton_poi_fused__prelu_kernel_add_convolution_3,(.L_x_1 - triton_poi_fused__prelu_kernel_add_convolution_3)
        .other          triton_poi_fused__prelu_kernel_add_convolution_3,@"STO_CUDA_ENTRY STV_DEFAULT"
triton_poi_fused__prelu_kernel_add_convolution_3:
.text.triton_poi_fused__prelu_kernel_add_convolution_3:
[----:B------:R-:W0:Y:S02]  /*0000*/  LDC R1, c[0x0][0x28] ;  /* 0x00000a00ff017b82 */ /* 0x000e240000000800 */
[----:B------:R-:W1:Y:S01]  /*0010*/  S2R R14, SR_TID.X ;  /* 0x00000000000e7919 */ /* 0x000e620000002100 */
[----:B------:R-:W2:Y:S01]  /*0020*/  LDC.64 R4, c[0x0][0x218] ;  /* 0x00008600ff047b82 */ /* 0x000ea20000000a00 */
[----:B------:R-:W-:Y:S01]  /*0030*/  HFMA2.MMA R15, -RZ, RZ, 0, 0 ;  /* 0x00000000ff0f7435 */ /* 0x000fe200000001ff */
[----:B------:R-:W-:Y:S01]  /*0040*/  ULDC.64 UR4, c[0x0][0x208] ;  /* 0x0000820000047ab9 */ /* 0x000fe20000000a00 */
[----:B------:R-:W3:Y:S05]  /*0050*/  S2R R13, SR_CTAID.X ;  /* 0x00000000000d7919 */ /* 0x000eea0000002500 */
[----:B------:R-:W4:Y:S08]  /*0060*/  LDC.64 R2, c[0x0][0x210] ;  /* 0x00008400ff027b82 */ /* 0x000f300000000a00 */
[----:B------:R-:W5:Y:S01]  /*0070*/  LDC.64 R8, c[0x0][0x228] ;  /* 0x00008a00ff087b82 */ /* 0x000f620000000a00 */
[----:B-1----:R-:W-:-:S02]  /*0080*/  LOP3.LUT R0, R14, 0xf, RZ, 0xc0, !PT ;  /* 0x0000000f0e007812 */ /* 0x002fc400078ec0ff */
[----:B---3--:R-:W-:-:S03]  /*0090*/  SHF.R.S32.HI R6, RZ, 0x1b, R13 ;  /* 0x0000001bff067819 */ /* 0x008fc6000001140d */
[----:B------:R-:W-:Y:S01]  /*00a0*/  IMAD R13, R13, 0x10, R0 ;  /* 0x000000100d0d7824 */ /* 0x000fe200078e0200 */
[----:B------:R-:W-:-:S03]  /*00b0*/  SGXT R0, R6, 0x1 ;  /* 0x000000010600781a */ /* 0x000fc60000000200 */
[C---:B----4-:R-:W-:Y:S01]  /*00c0*/  IMAD.WIDE R2, R13.reuse, 0x4, R2 ;  /* 0x000000040d027825 */ /* 0x050fe200078e0202 */
[----:B------:R-:W1:Y:S01]  /*00d0*/  LDC.64 R6, c[0x0][0x220] ;  /* 0x00008800ff067b82 */ /* 0x000e620000000a00 */
[----:B------:R-:W-:Y:S02]  /*00e0*/  ISETP.GE.AND P0, PT, R13, 0x10, PT ;  /* 0x000000100d00780c */ /* 0x000fe40003f06270 */
[----:B------:R-:W-:-:S04]  /*00f0*/  LEA.HI R0, R0, R13, RZ, 0x2 ;  /* 0x0000000d00007211 */ /* 0x000fc800078f10ff */
[----:B------:R-:W-:-:S05]  /*0100*/  LOP3.LUT R0, R0, 0xfffffffc, RZ, 0xc0, !PT ;  /* 0xfffffffc00007812 */ /* 0x000fca00078ec0ff */
[----:B------:R-:W-:Y:S02]  /*0110*/  IMAD.IADD R11, R13, 0x1, -R0 ;  /* 0x000000010d0b7824 */ /* 0x000fe400078e0a00 */
[----:B------:R-:W-:Y:S02]  /*0120*/  IMAD.MOV.U32 R0, RZ, RZ, RZ ;  /* 0x000000ffff007224 */ /* 0x000fe400078e00ff */
[----:B--2---:R-:W-:Y:S01]  /*0130*/  IMAD.WIDE R4, R11, 0x4, R4 ;  /* 0x000000040b047825 */ /* 0x004fe200078e0204 */
[----:B------:R-:W-:Y:S01]  /*0140*/  MOV R12, RZ ;  /* 0x000000ff000c7202 */ /* 0x000fe20000000f00 */
[----:B------:R-:W2:Y:S02]  /*0150*/  LDC.64 R10, c[0x0][0x230] ;  /* 0x00008c00ff0a7b82 */ /* 0x000ea40000000a00 */
[----:B------:R-:W3:Y:S04]  /*0160*/  @!P0 LDG.E R0, desc[UR4][R2.64] ;  /* 0x0000000402008981 */ /* 0x000ee8000c1e1900 */
[----:B------:R2:W3:Y:S04]  /*0170*/  @!P0 LDG.E.EL R15, desc[UR4][R4.64] ;  /* 0x00000004040f8981 */ /* 0x0004e8000c2e1900 */
[----:B-1----:R-:W4:Y:S01]  /*0180*/  LDG.E R6, desc[UR4][R6.64] ;  /* 0x0000000406067981 */ /* 0x002f22000c1e1900 */
[----:B-----5:R-:W-:-:S05]  /*0190*/  IMAD.WIDE R8, R13, 0x4, R8 ;  /* 0x000000040d087825 */ /* 0x020fca00078e0208 */
[----:B------:R-:W5:Y:S01]  /*01a0*/  @!P0 LDG.E R12, desc[UR4][R8.64] ;  /* 0x00000004080c8981 */ /* 0x000f62000c1e1900 */
[----:B------:R-:W-:-:S04]  /*01b0*/  LOP3.LUT P0, RZ, R14, 0x10, RZ, 0xc0, !PT ;  /* 0x000000100eff7812 */ /* 0x000fc8000780c0ff */
[C---:B------:R-:W-:Y:S01]  /*01c0*/  ISETP.LT.AND P0, PT, R13.reuse, 0x10, !P0 ;  /* 0x000000100d00780c */ /* 0x040fe20004701270 */
[----:B--2---:R-:W-:-:S04]  /*01d0*/  IMAD.WIDE R4, R13, 0x4, R10 ;  /* 0x000000040d047825 */ /* 0x004fc800078e020a */
[----:B---3--:R-:W-:Y:S01]  /*01e0*/  FADD R17, R15, R0 ;  /* 0x000000000f117221 */ /* 0x008fe20000000000 */
[----:B------:R-:W-:-:S03]  /*01f0*/  FSETP.GT.AND P1, PT, R0, -R15, PT ;  /* 0x8000000f0000720b */ /* 0x000fc60003f24000 */
[----:B----4-:R-:W-:-:S04]  /*0200*/  FMUL R14, R6, R17 ;  /* 0x00000011060e7220 */ /* 0x010fc80000400000 */
[----:B------:R1:W-:Y:S01]  /*0210*/  @P0 STG.E desc[UR4][R2.64], R17 ;  /* 0x0000001102000986 */ /* 0x0003e2000c101904 */
[----:B------:R-:W-:-:S05]  /*0220*/  FSEL R15, R17, R14, P1 ;  /* 0x0000000e110f7208 */ /* 0x000fca0000800000 */
[----:B-----5:R-:W-:Y:S01]  /*0230*/  FADD R15, R15, R12 ;  /* 0x0000000c0f0f7221 */ /* 0x020fe20000000000 */
[----:B------:R-:W-:Y:S06]  /*0240*/  @!P0 EXIT ;  /* 0x000000000000894d */ /* 0x000fec0003800000 */
[----:B------:R-:W-:Y:S01]  /*0250*/  STG.E desc[UR4][R4.64], R15 ;  /* 0x0000000f04007986 */ /* 0x000fe2000c101904 */
[----:B------:R-:W-:Y:S05]  /*0260*/  EXIT ;  /* 0x000000000000794d */ /* 0x000fea0003800000 */
.L_x_0:
[----:B------:R-:W-:-:S00]  /*0270*/  BRA `(.L_x_0) ;  /* 0xfffffffc00fc7947 */ /* 0x000fc0000383ffff */
[----:B------:R-:W-:-:S00]  /*0280*/  NOP ;  /* 0x0000000000007918 */ /* 0x000fc00000000000 */
[----:B------:R-:W-:-:S00]  /*0290*/  NOP ;  /* 0x0000000000007918 */ /* 0x000fc00000000000 */
[----:B------:R-:W-:-:S00]  /*02a0*/  NOP ;  /* 0x0000000000007918 */ /* 0x000fc00000000000 */
[----:B------:R-:W-:-:S00]  /*02b0*/  NOP ;  /* 0x0000000000007918 */ /* 0x000fc00000000000 */
[----:B------:R-:W-:-:S00]  /*02c0*/  NOP ;  /* 0x0000000000007918 */ /* 0x000fc00000000000 */
[----:B------:R-:W-:-:S00]  /*02d0*/  NOP ;  /* 0x0000000000007918 */ /* 0x000fc00000000000 */
[----:B------:R-:W-:-:S00]  /*02e0*/  NOP ;  /* 0x0000000000007918 */ /* 0x000fc00000000000 */
[----:B------:R-:W-:-:S00]  /*02f0*/  NOP ;  /* 0x0000000000007918 */ /* 0x000fc00000000000 */
.L_x_1:


//--------------------- .nv.constant0.triton_poi_fused__prelu_kernel_add_convolution_3 --------------------------
	.section	.nv.constant0.triton_poi_fused__prelu_kernel_add_convolution_3,"a",@progbits
	.sectionflags	@""
	.align	4
.nv.constant0.triton_poi_fused__prelu_kernel_add_convolution_3:
	.zero		572
